	.headerflags	@"EF_CUDA_TEXMODE_UNIFIED EF_CUDA_64BIT_ADDRESS EF_CUDA_ACCELERATORS EF_CUDA_SM90 EF_CUDA_VIRTUAL_SM(EF_CUDA_SM90)"
	.elftype	@"ET_EXEC"


//--------------------- .nv.info                  --------------------------
	.section	.nv.info,"",@"SHT_CUDA_INFO"
	.align	4


	//----- nvinfo : EIATTR_REGCOUNT
	.align		4
        /*0000*/ 	.byte	0x04, 0x2f
        /*0002*/ 	.short	(.L_1 - .L_0)
	.align		4
.L_0:
        /*0004*/ 	.word	index@(triton_poi_fused_reflection_pad2d_2)
        /*0008*/ 	.word	0x00000014


	//----- nvinfo : EIATTR_MIN_STACK_SIZE
	.align		4
.L_1:
        /*000c*/ 	.byte	0x04, 0x12
        /*000e*/ 	.short	(.L_3 - .L_2)
	.align		4
.L_2:
        /*0010*/ 	.word	index@(triton_poi_fused_reflection_pad2d_2)
        /*0014*/ 	.word	0x00000000


	//----- nvinfo : EIATTR_FRAME_SIZE
	.align		4
.L_3:
        /*0018*/ 	.byte	0x04, 0x11
        /*001a*/ 	.short	(.L_5 - .L_4)
	.align		4
.L_4:
        /*001c*/ 	.word	index@(triton_poi_fused_reflection_pad2d_2)
        /*0020*/ 	.word	0x00000000


	//----- nvinfo : EIATTR_MIN_STACK_SIZE
	.align		4
.L_5:
        /*0024*/ 	.byte	0x04, 0x12
        /*0026*/ 	.short	(.L_7 - .L_6)
	.align		4
.L_6:
        /*0028*/ 	.word	index@(triton_poi_fused_reflection_pad2d_2)
        /*002c*/ 	.word	0x00000000
.L_7:


//--------------------- .nv.info.triton_poi_fused_reflection_pad2d_2 --------------------------
	.section	.nv.info.triton_poi_fused_reflection_pad2d_2,"",@"SHT_CUDA_INFO"
	.sectionflags	@""
	.align	4


	//----- nvinfo : EIATTR_CUDA_API_VERSION
	.align		4
        /*0000*/ 	.byte	0x04, 0x37
        /*0002*/ 	.short	(.L_9 - .L_8)
.L_8:
        /*0004*/ 	.word	0x0000007c


	//----- nvinfo : EIATTR_KPARAM_INFO
	.align		4
.L_9:
        /*0008*/ 	.byte	0x04, 0x17
        /*000a*/ 	.short	(.L_11 - .L_10)
.L_10:
        /*000c*/ 	.word	0x00000000
        /*0010*/ 	.short	0x0004
        /*0012*/ 	.short	0x0020
        /*0014*/ 	.byte	0x00, 0xf0, 0x11, 0x00


	//----- nvinfo : EIATTR_KPARAM_INFO
	.align		4
.L_11:
        /*0018*/ 	.byte	0x04, 0x17
        /*001a*/ 	.short	(.L_13 - .L_12)
.L_12:
        /*001c*/ 	.word	0x00000000
        /*0020*/ 	.short	0x0003
        /*0022*/ 	.short	0x0018
        /*0024*/ 	.byte	0x00, 0xf4, 0x21, 0x00


	//----- nvinfo : EIATTR_KPARAM_INFO
	.align		4
.L_13:
        /*0028*/ 	.byte	0x04, 0x17
        /*002a*/ 	.short	(.L_15 - .L_14)
.L_14:
        /*002c*/ 	.word	0x00000000
        /*0030*/ 	.short	0x0002
        /*0032*/ 	.short	0x0010
        /*0034*/ 	.byte	0x00, 0xf4, 0x21, 0x00


	//----- nvinfo : EIATTR_KPARAM_INFO
	.align		4
.L_15:
        /*0038*/ 	.byte	0x04, 0x17
        /*003a*/ 	.short	(.L_17 - .L_16)
.L_16:
        /*003c*/ 	.word	0x00000000
        /*0040*/ 	.short	0x0001
        /*0042*/ 	.short	0x0008
        /*0044*/ 	.byte	0x00, 0xf4, 0x21, 0x00


	//----- nvinfo : EIATTR_KPARAM_INFO
	.align		4
.L_17:
        /*0048*/ 	.byte	0x04, 0x17
        /*004a*/ 	.short	(.L_19 - .L_18)
.L_18:
        /*004c*/ 	.word	0x00000000
        /*0050*/ 	.short	0x0000
        /*0052*/ 	.short	0x0000
        /*0054*/ 	.byte	0x00, 0xf4, 0x21, 0x00


	//----- nvinfo : EIATTR_SPARSE_MMA_MASK
	.align		4
.L_19:
        /*0058*/ 	.byte	0x03, 0x50
        /*005a*/ 	.short	0x0000


	//----- nvinfo : EIATTR_MAXREG_COUNT
	.align		4
        /*005c*/ 	.byte	0x03, 0x1b
        /*005e*/ 	.short	0x00ff


	//----- nvinfo : EIATTR_EXIT_INSTR_OFFSETS
	.align		4
        /*0060*/ 	.byte	0x04, 0x1c
        /*0062*/ 	.short	(.L_21 - .L_20)


	//   ....[0]....
.L_20:
        /*0064*/ 	.word	0x00000440


	//   ....[1]....
        /*0068*/ 	.word	0x00000460


	//----- nvinfo : EIATTR_REQNTID
	.align		4
.L_21:
        /*006c*/ 	.byte	0x04, 0x10
        /*006e*/ 	.short	(.L_23 - .L_22)
.L_22:
        /*0070*/ 	.word	0x00000080
        /*0074*/ 	.word	0x00000001
        /*0078*/ 	.word	0x00000001


	//----- nvinfo : EIATTR_CBANK_PARAM_SIZE
	.align		4
.L_23:
        /*007c*/ 	.byte	0x03, 0x19
        /*007e*/ 	.short	0x0024


	//----- nvinfo : EIATTR_PARAM_CBANK
	.align		4
        /*0080*/ 	.byte	0x04, 0x0a
        /*0082*/ 	.short	(.L_25 - .L_24)
	.align		4
.L_24:
        /*0084*/ 	.word	index@(.nv.constant0.triton_poi_fused_reflection_pad2d_2)
        /*0088*/ 	.short	0x0210
        /*008a*/ 	.short	0x0024


	//----- nvinfo : EIATTR_SW_WAR
	.align		4
.L_25:
        /*008c*/ 	.byte	0x04, 0x36
        /*008e*/ 	.short	(.L_27 - .L_26)
.L_26:
        /*0090*/ 	.word	0x00000008
.L_27:


//--------------------- .nv.callgraph             --------------------------
	.section	.nv.callgraph,"",@"SHT_CUDA_CALLGRAPH"
	.align	4
	.sectionentsize	8
	.align		4
        /*0000*/ 	.word	0x00000000
	.align		4
        /*0004*/ 	.word	0xffffffff
	.align		4
        /*0008*/ 	.word	0x00000000
	.align		4
        /*000c*/ 	.word	0xfffffffe
	.align		4
        /*0010*/ 	.word	0x00000000
	.align		4
        /*0014*/ 	.word	0xfffffffd
	.align		4
        /*0018*/ 	.word	0x00000000
	.align		4
        /*001c*/ 	.word	0xfffffffc


//--------------------- .text.triton_poi_fused_reflection_pad2d_2 --------------------------
	.section	.text.triton_poi_fused_reflection_pad2d_2,"ax",@progbits
	.align	128
        .global         triton_poi_fused_reflection_pad2d_2
        .type           triton_poi_fused_reflection_pad2d_2,@function
        .size           triton_poi_fused_reflection_pad2d_2,(.L_x_1 - triton_poi_fused_reflection_pad2d_2)
        .other          triton_poi_fused_reflection_pad2d_2,@"STO_CUDA_ENTRY STV_DEFAULT"
triton_poi_fused_reflection_pad2d_2:
.text.triton_poi_fused_reflection_pad2d_2:
[----:B------:R-:W0:Y:S02]  /*0000*/  LDC R1, c[0x0][0x28] ;  /* 0x00000a00ff017b82 */ /* 0x000e240000000800 */
[----:B------:R-:W1:Y:S01]  /*0010*/  S2R R0, SR_TID.X ;  /* 0x0000000000007919 */ /* 0x000e620000002100 */
[----:B------:R-:W-:Y:S01]  /*0020*/  ULDC.64 UR4, c[0x0][0x208] ;  /* 0x0000820000047ab9 */ /* 0x000fe20000000a00 */
[----:B------:R-:W2:Y:S01]  /*0030*/  S2R R3, SR_CTAID.X ;  /* 0x0000000000037919 */ /* 0x000ea20000002500 */
[----:B-1----:R-:W-:-:S05]  /*0040*/  IMAD.SHL.U32 R0, R0, 0x2, RZ ;  /* 0x0000000200007824 */ /* 0x002fca00078e00ff */
[----:B------:R-:W-:-:S05]  /*0050*/  LOP3.LUT R0, R0, 0xfe, RZ, 0xc0, !PT ;  /* 0x000000fe00007812 */ /* 0x000fca00078ec0ff */
[----:B--2---:R-:W-:-:S04]  /*0060*/  IMAD R0, R3, 0x100, R0 ;  /* 0x0000010003007824 */ /* 0x004fc800078e0200 */
[C---:B------:R-:W-:Y:S01]  /*0070*/  IMAD.HI R3, R0.reuse, 0x2aaaaaab, RZ ;  /* 0x2aaaaaab00037827 */ /* 0x040fe200078e02ff */
[----:B------:R-:W-:-:S03]  /*0080*/  ISETP.GE.AND P2, PT, R0, 0x240, PT ;  /* 0x000002400000780c */ /* 0x000fc60003f46270 */
[C---:B------:R-:W-:Y:S01]  /*0090*/  VIADD R2, R0.reuse, 0x1 ;  /* 0x0000000100027836 */ /* 0x040fe20000000000 */
[----:B------:R-:W-:Y:S01]  /*00a0*/  LEA.HI R4, R3, R3, RZ, 0x1 ;  /* 0x0000000303047211 */ /* 0x000fe200078f08ff */
[----:B------:R-:W-:-:S04]  /*00b0*/  IMAD.HI R7, R0, 0x38e38e39, RZ ;  /* 0x38e38e3900077827 */ /* 0x000fc800078e02ff */
[----:B------:R-:W-:-:S04]  /*00c0*/  IMAD.HI R3, R2, 0x2aaaaaab, RZ ;  /* 0x2aaaaaab02037827 */ /* 0x000fc800078e02ff */
[----:B------:R-:W-:Y:S01]  /*00d0*/  IMAD.HI R5, R4, 0x2aaaaaab, RZ ;  /* 0x2aaaaaab04057827 */ /* 0x000fe200078e02ff */
[----:B------:R-:W-:-:S03]  /*00e0*/  LEA.HI R3, R3, R3, RZ, 0x1 ;  /* 0x0000000303037211 */ /* 0x000fc600078f08ff */
[----:B------:R-:W-:Y:S01]  /*00f0*/  IMAD R6, R4, 0x6, RZ ;  /* 0x0000000604067824 */ /* 0x000fe200078e02ff */
[----:B------:R-:W-:Y:S01]  /*0100*/  LEA.HI R5, R5, R5, RZ, 0x1 ;  /* 0x0000000505057211 */ /* 0x000fe200078f08ff */
[----:B------:R-:W-:-:S03]  /*0110*/  IMAD R3, R3, 0x6, RZ ;  /* 0x0000000603037824 */ /* 0x000fc600078e02ff */
[----:B------:R-:W-:Y:S01]  /*0120*/  LOP3.LUT R9, RZ, R6, RZ, 0x33, !PT ;  /* 0x00000006ff097212 */ /* 0x000fe200078e33ff */
[----:B------:R-:W-:Y:S01]  /*0130*/  IMAD R5, R5, 0x6, RZ ;  /* 0x0000000605057824 */ /* 0x000fe200078e02ff */
[----:B------:R-:W-:Y:S02]  /*0140*/  LOP3.LUT R3, RZ, R3, RZ, 0x33, !PT ;  /* 0x00000003ff037212 */ /* 0x000fe400078e33ff */
[----:B------:R-:W-:Y:S02]  /*0150*/  IADD3 R9, R0, R9, RZ ;  /* 0x0000000900097210 */ /* 0x000fe40007ffe0ff */
[----:B------:R-:W-:Y:S01]  /*0160*/  LOP3.LUT R5, RZ, R5, RZ, 0x33, !PT ;  /* 0x00000005ff057212 */ /* 0x000fe200078e33ff */
[----:B------:R-:W-:Y:S01]  /*0170*/  IMAD.IADD R3, R2, 0x1, R3 ;  /* 0x0000000102037824 */ /* 0x000fe200078e0203 */
[----:B------:R-:W-:Y:S02]  /*0180*/  SHF.R.U32.HI R6, RZ, 0x1f, R7 ;  /* 0x0000001fff067819 */ /* 0x000fe40000011607 */
[----:B------:R-:W-:Y:S01]  /*0190*/  IABS R10, R9 ;  /* 0x00000009000a7213 */ /* 0x000fe20000000000 */
[----:B------:R-:W-:Y:S01]  /*01a0*/  IMAD.IADD R5, R4, 0x1, R5 ;  /* 0x0000000104057824 */ /* 0x000fe200078e0205 */
[----:B------:R-:W1:Y:S01]  /*01b0*/  LDC.64 R8, c[0x0][0x218] ;  /* 0x00008600ff087b82 */ /* 0x000e620000000a00 */
[----:B------:R-:W-:-:S02]  /*01c0*/  LEA.HI.SX32 R7, R7, R6, 0x1d ;  /* 0x0000000607077211 */ /* 0x000fc400078feaff */
[----:B------:R-:W-:Y:S02]  /*01d0*/  IABS R6, R3 ;  /* 0x0000000300067213 */ /* 0x000fe40000000000 */
[----:B------:R-:W-:Y:S02]  /*01e0*/  IABS R11, R5 ;  /* 0x00000005000b7213 */ /* 0x000fe40000000000 */
[----:B------:R-:W-:Y:S01]  /*01f0*/  IADD3 R10, R10, -0x3, RZ ;  /* 0xfffffffd0a0a7810 */ /* 0x000fe20007ffe0ff */
[----:B------:R-:W2:Y:S01]  /*0200*/  LDC.64 R4, c[0x0][0x210] ;  /* 0x00008400ff047b82 */ /* 0x000ea20000000a00 */
[----:B------:R-:W-:Y:S02]  /*0210*/  VIADD R6, R6, 0xfffffffd ;  /* 0xfffffffd06067836 */ /* 0x000fe40000000000 */
[----:B------:R-:W-:Y:S01]  /*0220*/  IABS R12, R10 ;  /* 0x0000000a000c7213 */ /* 0x000fe20000000000 */
[----:B------:R-:W-:Y:S02]  /*0230*/  VIADD R10, R11, 0xfffffffd ;  /* 0xfffffffd0b0a7836 */ /* 0x000fe40000000000 */
[----:B------:R-:W-:-:S02]  /*0240*/  IABS R15, R6 ;  /* 0x00000006000f7213 */ /* 0x000fc40000000000 */
[----:B------:R-:W3:Y:S01]  /*0250*/  LDC.64 R2, c[0x0][0x220] ;  /* 0x00008800ff027b82 */ /* 0x000ee20000000a00 */
[----:B------:R-:W-:Y:S02]  /*0260*/  LEA R6, R7, 0xf, 0x4 ;  /* 0x0000000f07067811 */ /* 0x000fe400078e20ff */
[----:B------:R-:W-:Y:S02]  /*0270*/  MOV R11, R12 ;  /* 0x0000000c000b7202 */ /* 0x000fe40000000f00 */
[----:B------:R-:W-:-:S03]  /*0280*/  IABS R13, R10 ;  /* 0x0000000a000d7213 */ /* 0x000fc60000000000 */
[----:B------:R-:W-:Y:S01]  /*0290*/  IMAD.IADD R12, R6, 0x1, -R11 ;  /* 0x00000001060c7824 */ /* 0x000fe200078e0a0b */
[----:B------:R-:W-:Y:S01]  /*02a0*/  IADD3 R6, R6, -R15, RZ ;  /* 0x8000000f06067210 */ /* 0x000fe20007ffe0ff */
[----:B-1----:R-:W-:Y:S01]  /*02b0*/  IMAD.WIDE R10, R7, 0x4, R8 ;  /* 0x00000004070a7825 */ /* 0x002fe200078e0208 */
[----:B------:R-:W-:-:S03]  /*02c0*/  CS2R R14, SRZ ;  /* 0x00000000000e7805 */ /* 0x000fc6000001ff00 */
[C---:B------:R-:W-:Y:S02]  /*02d0*/  IMAD R9, R13.reuse, -0x4, R12 ;  /* 0xfffffffc0d097824 */ /* 0x040fe400078e020c */
[----:B------:R-:W-:Y:S01]  /*02e0*/  IMAD R13, R13, -0x4, R6 ;  /* 0xfffffffc0d0d7824 */ /* 0x000fe200078e0206 */
[----:B------:R-:W-:Y:S01]  /*02f0*/  CS2R R16, SRZ ;  /* 0x0000000000107805 */ /* 0x000fe2000001ff00 */
[--C-:B--2---:R-:W-:Y:S01]  /*0300*/  IMAD.WIDE R8, R9, 0x4, R4.reuse ;  /* 0x0000000409087825 */ /* 0x104fe200078e0204 */
[----:B------:R-:W2:Y:S03]  /*0310*/  @!P2 LDG.E.EL R15, desc[UR4][R10.64] ;  /* 0x000000040a0fa981 */ /* 0x000ea6000c2e1900 */
[----:B------:R-:W-:Y:S01]  /*0320*/  IMAD.WIDE R4, R13, 0x4, R4 ;  /* 0x000000040d047825 */ /* 0x000fe200078e0204 */
[----:B------:R-:W-:Y:S01]  /*0330*/  CS2R R12, SRZ ;  /* 0x00000000000c7805 */ /* 0x000fe2000001ff00 */
[----:B------:R-:W4:Y:S02]  /*0340*/  @!P2 LDG.E.EL R14, desc[UR4][R10.64] ;  /* 0x000000040a0ea981 */ /* 0x000f24000c2e1900 */
[----:B---3--:R-:W-:-:S02]  /*0350*/  IMAD.WIDE R2, R7, 0x4, R2 ;  /* 0x0000000407027825 */ /* 0x008fc400078e0202 */
[----:B------:R-:W1:Y:S01]  /*0360*/  LDC.64 R6, c[0x0][0x228] ;  /* 0x00008a00ff067b82 */ /* 0x000e620000000a00 */
[----:B------:R-:W2:Y:S04]  /*0370*/  @!P2 LDG.E.EL R12, desc[UR4][R8.64] ;  /* 0x00000004080ca981 */ /* 0x000ea8000c2e1900 */
[----:B------:R-:W4:Y:S04]  /*0380*/  @!P2 LDG.E.EL R13, desc[UR4][R4.64] ;  /* 0x00000004040da981 */ /* 0x000f28000c2e1900 */
[----:B------:R-:W3:Y:S04]  /*0390*/  @!P2 LDG.E.EL R16, desc[UR4][R2.64] ;  /* 0x000000040210a981 */ /* 0x000ee8000c2e1900 */
[----:B------:R-:W5:Y:S01]  /*03a0*/  @!P2 LDG.E.EL R17, desc[UR4][R2.64] ;  /* 0x000000040211a981 */ /* 0x000f62000c2e1900 */
[----:B-1----:R-:W-:-:S04]  /*03b0*/  IMAD.WIDE R6, R0, 0x4, R6 ;  /* 0x0000000400067825 */ /* 0x002fc800078e0206 */
[----:B--2---:R-:W-:Y:S01]  /*03c0*/  FADD R15, -R15, R12 ;  /* 0x0000000c0f0f7221 */ /* 0x004fe20000000100 */
[----:B----4-:R-:W-:-:S03]  /*03d0*/  FADD R14, -R14, R13 ;  /* 0x0000000d0e0e7221 */ /* 0x010fc60000000100 */
[----:B---3--:R-:W-:Y:S01]  /*03e0*/  FMUL R15, R15, R16 ;  /* 0x000000100f0f7220 */ /* 0x008fe20000400000 */
[----:B-----5:R-:W-:-:S04]  /*03f0*/  FMUL R14, R14, R17 ;  /* 0x000000110e0e7220 */ /* 0x020fc80000400000 */
[C---:B------:R-:W-:Y:S02]  /*0400*/  FSETP.GEU.AND P0, PT, R15.reuse, RZ, PT ;  /* 0x000000ff0f00720b */ /* 0x040fe40003f0e000 */
[C---:B------:R-:W-:Y:S02]  /*0410*/  FSETP.GEU.AND P1, PT, R14.reuse, RZ, PT ;  /* 0x000000ff0e00720b */ /* 0x040fe40003f2e000 */
[----:B------:R-:W-:Y:S02]  /*0420*/  FSEL R4, R15, RZ, P0 ;  /* 0x000000ff0f047208 */ /* 0x000fe40000000000 */
[----:B------:R-:W-:Y:S01]  /*0430*/  FSEL R5, R14, RZ, P1 ;  /* 0x000000ff0e057208 */ /* 0x000fe20000800000 */
[----:B------:R-:W-:Y:S08]  /*0440*/  @P2 EXIT ;  /* 0x000000000000294d */ /* 0x000ff00003800000 */
[----:B------:R-:W-:Y:S01]  /*0450*/  STG.E.64 desc[UR4][R6.64], R4 ;  /* 0x0000000406007986 */ /* 0x000fe2000c101b04 */
[----:B------:R-:W-:Y:S05]  /*0460*/  EXIT ;  /* 0x000000000000794d */ /* 0x000fea0003800000 */
.L_x_0:
[----:B------:R-:W-:-:S00]  /*0470*/  BRA `(.L_x_0) ;  /* 0xfffffffc00fc7947 */ /* 0x000fc0000383ffff */
[----:B------:R-:W-:-:S00]  /*0480*/  NOP ;  /* 0x0000000000007918 */ /* 0x000fc00000000000 */
[----:B------:R-:W-:-:S00]  /*0490*/  NOP ;  /* 0x0000000000007918 */ /* 0x000fc00000000000 */
[----:B------:R-:W-:-:S00]  /*04a0*/  NOP ;  /* 0x0000000000007918 */ /* 0x000fc00000000000 */
[----:B------:R-:W-:-:S00]  /*04b0*/  NOP ;  /* 0x0000000000007918 */ /* 0x000fc00000000000 */
[----:B------:R-:W-:-:S00]  /*04c0*/  NOP ;  /* 0x0000000000007918 */ /* 0x000fc00000000000 */
[----:B------:R-:W-:-:S00]  /*04d0*/  NOP ;  /* 0x0000000000007918 */ /* 0x000fc00000000000 */
[----:B------:R-:W-:-:S00]  /*04e0*/  NOP ;  /* 0x0000000000007918 */ /* 0x000fc00000000000 */
[----:B------:R-:W-:-:S00]  /*04f0*/  NOP ;  /* 0x0000000000007918 */ /* 0x000fc00000000000 */
.L_x_1:


//--------------------- .nv.constant0.triton_poi_fused_reflection_pad2d_2 --------------------------
	.section	.nv.constant0.triton_poi_fused_reflection_pad2d_2,"a",@progbits
	.sectionflags	@""
	.align	4
.nv.constant0.triton_poi_fused_reflection_pad2d_2:
	.zero		564
